//
// Generated by NVIDIA NVVM Compiler
//
// Compiler Build ID: CL-36424714
// Cuda compilation tools, release 13.0, V13.0.88
// Based on NVVM 20.0.0
//

.version 9.0
.target sm_100
.address_size 64

	// .globl	default_function_kernel

.visible .entry default_function_kernel(
	.param .u64 .ptr .align 1 default_function_kernel_param_0,
	.param .u64 .ptr .align 1 default_function_kernel_param_1
)
.maxntid 16
{
	.reg .pred 	%p<5>;
	.reg .b16 	%rs<4>;
	.reg .b32 	%r<21>;
	.reg .b32 	%f<8>;
	.reg .b64 	%rd<12>;

	ld.param.u64 	%rd1, [default_function_kernel_param_0];
	ld.param.u64 	%rd2, [default_function_kernel_param_1];
	mov.u32 	%r1, %ctaid.x;
	shl.b32 	%r5, %r1, 2;
	mov.u32 	%r2, %tid.x;
	shr.u32 	%r6, %r2, 2;
	or.b32  	%r3, %r5, %r6;
	setp.gt.u32 	%p1, %r3, 94;
	mov.f32 	%f7, 0f00000000;
	@%p1 bra 	$L__BB0_6;
	add.s32 	%r7, %r3, -5;
	setp.gt.u32 	%p2, %r7, 79;
	@%p2 bra 	$L__BB0_5;
	shl.b32 	%r8, %r1, 3;
	shr.u32 	%r9, %r2, 1;
	or.b32  	%r10, %r8, %r9;
	mul.lo.s32 	%r11, %r10, -858993459;
	shf.l.wrap.b32 	%r12, %r11, %r11, 31;
	setp.lt.u32 	%p3, %r12, 429496730;
	@%p3 bra 	$L__BB0_5;
	shl.b32 	%r13, %r1, 4;
	or.b32  	%r14, %r13, %r2;
	mul.hi.u32 	%r15, %r14, 1717986919;
	shr.u32 	%r16, %r15, 3;
	mul.lo.s32 	%r17, %r16, 20;
	sub.s32 	%r4, %r14, %r17;
	setp.gt.u32 	%p4, %r4, 18;
	@%p4 bra 	$L__BB0_5;
	cvt.u16.u32 	%rs1, %r3;
	mul.lo.s16 	%rs2, %rs1, 205;
	shr.u16 	%rs3, %rs2, 10;
	cvt.u32.u16 	%r18, %rs3;
	mul.wide.u32 	%rd3, %r18, 17;
	cvt.u64.u32 	%rd4, %r4;
	add.s64 	%rd5, %rd3, %rd4;
	cvta.to.global.u64 	%rd6, %rd2;
	shl.b64 	%rd7, %rd5, 2;
	add.s64 	%rd8, %rd6, %rd7;
	ld.global.nc.f32 	%f7, [%rd8+-76];
$L__BB0_5:
	shl.b32 	%r19, %r1, 4;
	or.b32  	%r20, %r19, %r2;
	cvta.to.global.u64 	%rd9, %rd1;
	mul.wide.u32 	%rd10, %r20, 4;
	add.s64 	%rd11, %rd9, %rd10;
	st.global.f32 	[%rd11], %f7;
$L__BB0_6:
	ret;

}


// ===== COMPILED SASS (sm_100) =====

	.target	sm_100

	.elftype	@"ET_EXEC"


//--------------------- .note.nv.tkinfo           --------------------------
	.section	.note.nv.tkinfo,"",@"SHT_NOTE"
	.sectionflags	@"SHF_NOTE_NV_TKINFO"
	.tkinfo
        /*0018*/ 	.word	0x00000002
        /*0030*/ 	.string	""
        /*0030*/ 	.string	"ptxas"
        /*0030*/ 	.string	"Cuda compilation tools, release 13.0, V13.0.88"
        /*0030*/ 	.string	"Build cuda_13.0.r13.0/compiler.36424714_0"
        /*0030*/ 	.string	"-arch sm_100 -m 64 "



//--------------------- .note.nv.cuinfo           --------------------------
	.section	.note.nv.cuinfo,"",@"SHT_NOTE"
	.sectionflags	@"SHF_NOTE_NV_CUINFO"
        /*0018*/ 	.short	0x0002
        /*001a*/ 	.short	0x0064
        /*001c*/ 	.short	0x0082
	.zero		2


//--------------------- .nv.info                  --------------------------
	.section	.nv.info,"",@"SHT_CUDA_INFO"
	.align	4


	//----- nvinfo : EIATTR_REGCOUNT
	.align		4
        /*0000*/ 	.byte	0x04, 0x2f
        /*0002*/ 	.short	(.L_1 - .L_0)
	.align		4
.L_0:
        /*0004*/ 	.word	index@(default_function_kernel)
        /*0008*/ 	.word	0x0000000a


	//----- nvinfo : EIATTR_FRAME_SIZE
	.align		4
.L_1:
        /*000c*/ 	.byte	0x04, 0x11
        /*000e*/ 	.short	(.L_3 - .L_2)
	.align		4
.L_2:
        /*0010*/ 	.word	index@(default_function_kernel)
        /*0014*/ 	.word	0x00000000


	//----- nvinfo : EIATTR_MIN_STACK_SIZE
	.align		4
.L_3:
        /*0018*/ 	.byte	0x04, 0x12
        /*001a*/ 	.short	(.L_5 - .L_4)
	.align		4
.L_4:
        /*001c*/ 	.word	index@(default_function_kernel)
        /*0020*/ 	.word	0x00000000
.L_5:


//--------------------- .nv.compat                --------------------------
	.section	.nv.compat,"",@"SHT_CUDA_COMPAT_INFO"
	.align	4
        /*0000*/ 	.byte	0x02, 0x09, 0x00, 0x00, 0x02, 0x02, 0x01, 0x00, 0x02, 0x05, 0x05, 0x00, 0x03, 0x07, 0x01, 0x01
        /*0010*/ 	.byte	0x02, 0x03, 0x00, 0x00, 0x02, 0x06, 0x01, 0x00, 0x04, 0x0b, 0x08, 0x00, 0x09, 0x00, 0x00, 0x00
        /*0020*/ 	.byte	0x00, 0x00, 0x00, 0x00


//--------------------- .nv.info.default_function_kernel --------------------------
	.section	.nv.info.default_function_kernel,"",@"SHT_CUDA_INFO"
	.sectionflags	@""
	.align	4


	//----- nvinfo : EIATTR_CUDA_API_VERSION
	.align		4
        /*0000*/ 	.byte	0x04, 0x37
        /*0002*/ 	.short	(.L_7 - .L_6)
.L_6:
        /*0004*/ 	.word	0x00000082


	//----- nvinfo : EIATTR_KPARAM_INFO
	.align		4
.L_7:
        /*0008*/ 	.byte	0x04, 0x17
        /*000a*/ 	.short	(.L_9 - .L_8)
.L_8:
        /*000c*/ 	.word	0x00000000
        /*0010*/ 	.short	0x0001
        /*0012*/ 	.short	0x0008
        /*0014*/ 	.byte	0x00, 0xf5, 0x21, 0x00


	//----- nvinfo : EIATTR_KPARAM_INFO
	.align		4
.L_9:
        /*0018*/ 	.byte	0x04, 0x17
        /*001a*/ 	.short	(.L_11 - .L_10)
.L_10:
        /*001c*/ 	.word	0x00000000
        /*0020*/ 	.short	0x0000
        /*0022*/ 	.short	0x0000
        /*0024*/ 	.byte	0x00, 0xf5, 0x21, 0x00


	//----- nvinfo : EIATTR_SPARSE_MMA_MASK
	.align		4
.L_11:
        /*0028*/ 	.byte	0x03, 0x50
        /*002a*/ 	.short	0x0000


	//----- nvinfo : EIATTR_MAXREG_COUNT
	.align		4
        /*002c*/ 	.byte	0x03, 0x1b
        /*002e*/ 	.short	0x00ff


	//----- nvinfo : EIATTR_MERCURY_ISA_VERSION
	.align		4
        /*0030*/ 	.byte	0x03, 0x5f
        /*0032*/ 	.short	0x0101


	//----- nvinfo : EIATTR_VRC_CTA_INIT_COUNT
	.align		4
        /*0034*/ 	.byte	0x02, 0x4a
	.zero		1
	.zero		1


	//----- nvinfo : EIATTR_EXIT_INSTR_OFFSETS
	.align		4
        /*0038*/ 	.byte	0x04, 0x1c
        /*003a*/ 	.short	(.L_13 - .L_12)


	//   ....[0]....
.L_12:
        /*003c*/ 	.word	0x00000070


	//   ....[1]....
        /*0040*/ 	.word	0x000002d0


	//----- nvinfo : EIATTR_MAX_THREADS
	.align		4
.L_13:
        /*0044*/ 	.byte	0x04, 0x05
        /*0046*/ 	.short	(.L_15 - .L_14)
.L_14:
        /*0048*/ 	.word	0x00000010
        /*004c*/ 	.word	0x00000001
        /*0050*/ 	.word	0x00000001


	//----- nvinfo : EIATTR_CRS_STACK_SIZE
	.align		4
.L_15:
        /*0054*/ 	.byte	0x04, 0x1e
        /*0056*/ 	.short	(.L_17 - .L_16)
.L_16:
        /*0058*/ 	.word	0x00000000


	//----- nvinfo : EIATTR_CBANK_PARAM_SIZE
	.align		4
.L_17:
        /*005c*/ 	.byte	0x03, 0x19
        /*005e*/ 	.short	0x0010


	//----- nvinfo : EIATTR_PARAM_CBANK
	.align		4
        /*0060*/ 	.byte	0x04, 0x0a
        /*0062*/ 	.short	(.L_19 - .L_18)
	.align		4
.L_18:
        /*0064*/ 	.word	index@(.nv.constant0.default_function_kernel)
        /*0068*/ 	.short	0x0380
        /*006a*/ 	.short	0x0010


	//----- nvinfo : EIATTR_SW_WAR
	.align		4
.L_19:
        /*006c*/ 	.byte	0x04, 0x36
        /*006e*/ 	.short	(.L_21 - .L_20)
.L_20:
        /*0070*/ 	.word	0x00000008
.L_21:


//--------------------- .nv.callgraph             --------------------------
	.section	.nv.callgraph,"",@"SHT_CUDA_CALLGRAPH"
	.align	4
	.sectionentsize	8
	.align		4
        /*0000*/ 	.word	0x00000000
	.align		4
        /*0004*/ 	.word	0xffffffff
	.align		4
        /*0008*/ 	.word	0x00000000
	.align		4
        /*000c*/ 	.word	0xfffffffe
	.align		4
        /*0010*/ 	.word	0x00000000
	.align		4
        /*0014*/ 	.word	0xfffffffd
	.align		4
        /*0018*/ 	.word	0x00000000
	.align		4
        /*001c*/ 	.word	0xfffffffc


//--------------------- .text.default_function_kernel --------------------------
	.section	.text.default_function_kernel,"ax",@progbits
	.align	128
        .global         default_function_kernel
        .type           default_function_kernel,@function
        .size           default_function_kernel,(.L_x_3 - default_function_kernel)
        .other          default_function_kernel,@"STO_CUDA_ENTRY STV_DEFAULT"
default_function_kernel:
.text.default_function_kernel:
[----:B------:R-:W-:Y:S01]  /*0000*/  LDC R1, c[0x0][0x37c] ;  /* 0x0000df00ff017b82 */ /* 0x000fe20000000800 */
[----:B------:R-:W0:Y:S07]  /*0010*/  S2R R6, SR_TID.X ;  /* 0x0000000000067919 */ /* 0x000e2e0000002100 */
[----:B------:R-:W1:Y:S02]  /*0020*/  S2UR UR5, SR_CTAID.X ;  /* 0x00000000000579c3 */ /* 0x000e640000002500 */
[----:B-1----:R-:W-:Y:S01]  /*0030*/  USHF.L.U32 UR4, UR5, 0x2, URZ ;  /* 0x0000000205047899 */ /* 0x002fe200080006ff */
[----:B0-----:R-:W-:-:S05]  /*0040*/  SHF.R.U32.HI R0, RZ, 0x2, R6 ;  /* 0x00000002ff007819 */ /* 0x001fca0000011606 */
[----:B------:R-:W-:-:S04]  /*0050*/  LOP3.LUT R0, R0, UR4, RZ, 0xfc, !PT ;  /* 0x0000000400007c12 */ /* 0x000fc8000f8efcff */
[----:B------:R-:W-:-:S13]  /*0060*/  ISETP.GT.U32.AND P0, PT, R0, 0x5e, PT ;  /* 0x0000005e0000780c */ /* 0x000fda0003f04070 */
[----:B------:R-:W-:Y:S05]  /*0070*/  @P0 EXIT ;  /* 0x000000000000094d */ /* 0x000fea0003800000 */
[----:B------:R-:W-:Y:S01]  /*0080*/  VIADD R2, R0, 0xfffffffb ;  /* 0xfffffffb00027836 */ /* 0x000fe20000000000 */
[----:B------:R-:W0:Y:S01]  /*0090*/  LDCU.64 UR6, c[0x0][0x358] ;  /* 0x00006b00ff0677ac */ /* 0x000e220008000a00 */
[----:B------:R-:W-:Y:S01]  /*00a0*/  BSSY.RECONVERGENT B0, `(.L_x_0) ;  /* 0x000001d000007945 */ /* 0x000fe20003800200 */
[----:B------:R-:W-:Y:S02]  /*00b0*/  IMAD.MOV.U32 R5, RZ, RZ, RZ ;  /* 0x000000ffff057224 */ /* 0x000fe400078e00ff */
[----:B------:R-:W-:-:S13]  /*00c0*/  ISETP.GT.U32.AND P0, PT, R2, 0x4f, PT ;  /* 0x0000004f0200780c */ /* 0x000fda0003f04070 */
[----:B------:R-:W-:Y:S05]  /*00d0*/  @P0 BRA `(.L_x_1) ;  /* 0x0000000000640947 */ /* 0x000fea0003800000 */
[----:B------:R-:W-:Y:S01]  /*00e0*/  USHF.L.U32 UR4, UR5, 0x3, URZ ;  /* 0x0000000305047899 */ /* 0x000fe200080006ff */
[----:B------:R-:W-:-:S05]  /*00f0*/  SHF.R.U32.HI R2, RZ, 0x1, R6 ;  /* 0x00000001ff027819 */ /* 0x000fca0000011606 */
[----:B------:R-:W-:-:S05]  /*0100*/  LOP3.LUT R2, R2, UR4, RZ, 0xfc, !PT ;  /* 0x0000000402027c12 */ /* 0x000fca000f8efcff */
[----:B------:R-:W-:-:S05]  /*0110*/  IMAD R2, R2, -0x33333333, RZ ;  /* 0xcccccccd02027824 */ /* 0x000fca00078e02ff */
[----:B------:R-:W-:-:S04]  /*0120*/  SHF.L.W.U32.HI R2, R2, 0x1f, R2 ;  /* 0x0000001f02027819 */ /* 0x000fc80000010e02 */
[----:B------:R-:W-:-:S13]  /*0130*/  ISETP.GE.U32.AND P0, PT, R2, 0x1999999a, PT ;  /* 0x1999999a0200780c */ /* 0x000fda0003f06070 */
[----:B------:R-:W-:Y:S05]  /*0140*/  @!P0 BRA `(.L_x_1) ;  /* 0x0000000000488947 */ /* 0x000fea0003800000 */
[----:B------:R-:W-:-:S06]  /*0150*/  USHF.L.U32 UR4, UR5, 0x4, URZ ;  /* 0x0000000405047899 */ /* 0x000fcc00080006ff */
[----:B------:R-:W-:-:S05]  /*0160*/  LOP3.LUT R2, R6, UR4, RZ, 0xfc, !PT ;  /* 0x0000000406027c12 */ /* 0x000fca000f8efcff */
[----:B------:R-:W-:-:S05]  /*0170*/  IMAD.HI.U32 R3, R2, 0x66666667, RZ ;  /* 0x6666666702037827 */ /* 0x000fca00078e00ff */
[----:B------:R-:W-:-:S05]  /*0180*/  SHF.R.U32.HI R3, RZ, 0x3, R3 ;  /* 0x00000003ff037819 */ /* 0x000fca0000011603 */
[----:B------:R-:W-:-:S05]  /*0190*/  IMAD R2, R3, -0x14, R2 ;  /* 0xffffffec03027824 */ /* 0x000fca00078e0202 */
[----:B------:R-:W-:-:S13]  /*01a0*/  ISETP.GT.U32.AND P0, PT, R2, 0x12, PT ;  /* 0x000000120200780c */ /* 0x000fda0003f04070 */
[----:B------:R-:W-:Y:S05]  /*01b0*/  @P0 BRA `(.L_x_1) ;  /* 0x00000000002c0947 */ /* 0x000fea0003800000 */
[----:B------:R-:W-:Y:S01]  /*01c0*/  PRMT R0, R0, 0x9910, RZ ;  /* 0x0000991000007816 */ /* 0x000fe200000000ff */
[----:B------:R-:W1:Y:S01]  /*01d0*/  LDCU.64 UR8, c[0x0][0x388] ;  /* 0x00007100ff0877ac */ /* 0x000e620008000a00 */
[----:B------:R-:W-:-:S03]  /*01e0*/  IMAD.MOV.U32 R3, RZ, RZ, RZ ;  /* 0x000000ffff037224 */ /* 0x000fc600078e00ff */
[----:B------:R-:W-:-:S05]  /*01f0*/  IMAD R0, R0, 0xcd, RZ ;  /* 0x000000cd00007824 */ /* 0x000fca00078e02ff */
[----:B------:R-:W-:-:S04]  /*0200*/  LOP3.LUT R0, R0, 0xffff, RZ, 0xc0, !PT ;  /* 0x0000ffff00007812 */ /* 0x000fc800078ec0ff */
[----:B------:R-:W-:-:S04]  /*0210*/  SHF.R.U32.HI R0, RZ, 0xa, R0 ;  /* 0x0000000aff007819 */ /* 0x000fc80000011600 */
[----:B------:R-:W-:-:S05]  /*0220*/  LOP3.LUT R5, R0, 0xffff, RZ, 0xc0, !PT ;  /* 0x0000ffff00057812 */ /* 0x000fca00078ec0ff */
[----:B------:R-:W-:-:S03]  /*0230*/  IMAD.WIDE.U32 R2, R5, 0x11, R2 ;  /* 0x0000001105027825 */ /* 0x000fc600078e0002 */
[----:B-1----:R-:W-:-:S04]  /*0240*/  LEA R4, P0, R2, UR8, 0x2 ;  /* 0x0000000802047c11 */ /* 0x002fc8000f8010ff */
[----:B------:R-:W-:-:S06]  /*0250*/  LEA.HI.X R5, R2, UR9, R3, 0x2, P0 ;  /* 0x0000000902057c11 */ /* 0x000fcc00080f1403 */
[----:B0-----:R1:W5:Y:S03]  /*0260*/  LDG.E.CONSTANT R5, desc[UR6][R4.64+-0x4c] ;  /* 0xffffb40604057981 */ /* 0x001366000c1e9900 */
.L_x_1:
[----:B0-----:R-:W-:Y:S05]  /*0270*/  BSYNC.RECONVERGENT B0 ;  /* 0x0000000000007941 */ /* 0x001fea0003800200 */
.L_x_0:
[----:B------:R-:W0:Y:S01]  /*0280*/  LDC.64 R2, c[0x0][0x380] ;  /* 0x0000e000ff027b82 */ /* 0x000e220000000a00 */
[----:B------:R-:W-:-:S06]  /*0290*/  USHF.L.U32 UR4, UR5, 0x4, URZ ;  /* 0x0000000405047899 */ /* 0x000fcc00080006ff */
[----:B------:R-:W-:-:S05]  /*02a0*/  LOP3.LUT R7, R6, UR4, RZ, 0xfc, !PT ;  /* 0x0000000406077c12 */ /* 0x000fca000f8efcff */
[----:B0-----:R-:W-:-:S05]  /*02b0*/  IMAD.WIDE.U32 R2, R7, 0x4, R2 ;  /* 0x0000000407027825 */ /* 0x001fca00078e0002 */
[----:B-----5:R-:W-:Y:S01]  /*02c0*/  STG.E desc[UR6][R2.64], R5 ;  /* 0x0000000502007986 */ /* 0x020fe2000c101906 */
[----:B------:R-:W-:Y:S05]  /*02d0*/  EXIT ;  /* 0x000000000000794d */ /* 0x000fea0003800000 */
.L_x_2:
[----:B------:R-:W-:-:S00]  /*02e0*/  BRA `(.L_x_2) ;  /* 0xfffffffc00fc7947 */ /* 0x000fc0000383ffff */
[----:B------:R-:W-:-:S00]  /*02f0*/  NOP ;  /* 0x0000000000007918 */ /* 0x000fc00000000000 */
        /* <DEDUP_REMOVED lines=8> */
.L_x_3:


//--------------------- .nv.shared.reserved.0     --------------------------
	.section	.nv.shared.reserved.0,"aw",@nobits
	.weak		__nv_reservedSMEM_offset_0_alias
	.size		__nv_reservedSMEM_offset_0_alias, 0, 64
	.other		__nv_reservedSMEM_offset_0_alias,@"STO_CUDA_RESERVED_SHARED STV_DEFAULT"
__nv_reservedSMEM_offset_0_alias:
	.zero		0
	.zero		64


//--------------------- .nv.constant0.default_function_kernel --------------------------
	.section	.nv.constant0.default_function_kernel,"a",@progbits
	.sectionflags	@""
	.align	4
.nv.constant0.default_function_kernel:
	.zero		912


//--------------------- SYMBOLS --------------------------

	.type		.nv.reservedSmem.offset0,@object
	.size		.nv.reservedSmem.offset0,0x4
